//
// Generated by NVIDIA NVVM Compiler
//
// Compiler Build ID: CL-36424714
// Cuda compilation tools, release 13.0, V13.0.88
// Based on NVVM 20.0.0
//

.version 9.0
.target sm_100
.address_size 64

	// .globl	_Z12simpleKernelv
.extern .func  (.param .b32 func_retval0) vprintf
(
	.param .b64 vprintf_param_0,
	.param .b64 vprintf_param_1
)
;
.global .align 1 .b8 $str[20] = {72, 101, 108, 108, 111, 32, 115, 105, 109, 112, 108, 101, 75, 101, 114, 110, 101, 108, 10};

.visible .entry _Z12simpleKernelv()
{
	.reg .b32 	%r<3>;
	.reg .b64 	%rd<3>;

	mov.u64 	%rd1, $str;
	cvta.global.u64 	%rd2, %rd1;
	{ // callseq 0, 0
	.param .b64 param0;
	st.param.b64 	[param0], %rd2;
	.param .b64 param1;
	st.param.b64 	[param1], 0;
	.param .b32 retval0;
	call.uni (retval0), 
	vprintf, 
	(
	param0, 
	param1
	);
	ld.param.b32 	%r1, [retval0];
	} // callseq 0
	ret;

}


// ===== COMPILED SASS (sm_100) =====

	.target	sm_100

	.elftype	@"ET_EXEC"


//--------------------- .note.nv.tkinfo           --------------------------
	.section	.note.nv.tkinfo,"",@"SHT_NOTE"
	.sectionflags	@"SHF_NOTE_NV_TKINFO"
	.tkinfo
        /*0018*/ 	.word	0x00000002
        /*0030*/ 	.string	""
        /*0030*/ 	.string	"ptxas"
        /*0030*/ 	.string	"Cuda compilation tools, release 13.0, V13.0.88"
        /*0030*/ 	.string	"Build cuda_13.0.r13.0/compiler.36424714_0"
        /*0030*/ 	.string	"-arch sm_100 -m 64 "



//--------------------- .note.nv.cuinfo           --------------------------
	.section	.note.nv.cuinfo,"",@"SHT_NOTE"
	.sectionflags	@"SHF_NOTE_NV_CUINFO"
        /*0018*/ 	.short	0x0002
        /*001a*/ 	.short	0x0064
        /*001c*/ 	.short	0x0082
	.zero		2


//--------------------- .nv.info                  --------------------------
	.section	.nv.info,"",@"SHT_CUDA_INFO"
	.align	4


	//----- nvinfo : EIATTR_REGCOUNT
	.align		4
        /*0000*/ 	.byte	0x04, 0x2f
        /*0002*/ 	.short	(.L_2 - .L_1)
	.align		4
.L_1:
        /*0004*/ 	.word	index@(_Z12simpleKernelv)
        /*0008*/ 	.word	0x00000018


	//----- nvinfo : EIATTR_FRAME_SIZE
	.align		4
.L_2:
        /*000c*/ 	.byte	0x04, 0x11
        /*000e*/ 	.short	(.L_4 - .L_3)
	.align		4
.L_3:
        /*0010*/ 	.word	index@(_Z12simpleKernelv)
        /*0014*/ 	.word	0x00000000


	//----- nvinfo : EIATTR_MIN_STACK_SIZE
	.align		4
.L_4:
        /*0018*/ 	.byte	0x04, 0x12
        /*001a*/ 	.short	(.L_6 - .L_5)
	.align		4
.L_5:
        /*001c*/ 	.word	index@(_Z12simpleKernelv)
        /*0020*/ 	.word	0x00000000
.L_6:


//--------------------- .nv.compat                --------------------------
	.section	.nv.compat,"",@"SHT_CUDA_COMPAT_INFO"
	.align	4
        /*0000*/ 	.byte	0x02, 0x09, 0x00, 0x00, 0x02, 0x02, 0x01, 0x00, 0x02, 0x05, 0x05, 0x00, 0x03, 0x07, 0x01, 0x01
        /*0010*/ 	.byte	0x02, 0x03, 0x00, 0x00, 0x02, 0x06, 0x01, 0x00, 0x04, 0x0b, 0x08, 0x00, 0x09, 0x00, 0x00, 0x00
        /*0020*/ 	.byte	0x00, 0x00, 0x00, 0x00


//--------------------- .nv.info._Z12simpleKernelv --------------------------
	.section	.nv.info._Z12simpleKernelv,"",@"SHT_CUDA_INFO"
	.sectionflags	@""
	.align	4


	//----- nvinfo : EIATTR_CUDA_API_VERSION
	.align		4
        /*0000*/ 	.byte	0x04, 0x37
        /*0002*/ 	.short	(.L_8 - .L_7)
.L_7:
        /*0004*/ 	.word	0x00000082


	//----- nvinfo : EIATTR_SPARSE_MMA_MASK
	.align		4
.L_8:
        /*0008*/ 	.byte	0x03, 0x50
        /*000a*/ 	.short	0x0000


	//----- nvinfo : EIATTR_MAXREG_COUNT
	.align		4
        /*000c*/ 	.byte	0x03, 0x1b
        /*000e*/ 	.short	0x00ff


	//----- nvinfo : EIATTR_EXTERNS
	.align		4
        /*0010*/ 	.byte	0x04, 0x0f
        /*0012*/ 	.short	(.L_10 - .L_9)


	//   ....[0]....
	.align		4
.L_9:
        /*0014*/ 	.word	index@(vprintf)


	//----- nvinfo : EIATTR_MERCURY_ISA_VERSION
	.align		4
.L_10:
        /*0018*/ 	.byte	0x03, 0x5f
        /*001a*/ 	.short	0x0101


	//----- nvinfo : EIATTR_VRC_CTA_INIT_COUNT
	.align		4
        /*001c*/ 	.byte	0x02, 0x4a
	.zero		1
	.zero		1


	//----- nvinfo : EIATTR_SYSCALL_OFFSETS
	.align		4
        /*0020*/ 	.byte	0x04, 0x46
        /*0022*/ 	.short	(.L_12 - .L_11)


	//   ....[0]....
.L_11:
        /*0024*/ 	.word	0x00000080


	//----- nvinfo : EIATTR_EXIT_INSTR_OFFSETS
	.align		4
.L_12:
        /*0028*/ 	.byte	0x04, 0x1c
        /*002a*/ 	.short	(.L_14 - .L_13)


	//   ....[0]....
.L_13:
        /*002c*/ 	.word	0x00000090


	//----- nvinfo : EIATTR_SW_WAR
	.align		4
.L_14:
        /*0030*/ 	.byte	0x04, 0x36
        /*0032*/ 	.short	(.L_16 - .L_15)
.L_15:
        /*0034*/ 	.word	0x00000008
.L_16:


//--------------------- .nv.callgraph             --------------------------
	.section	.nv.callgraph,"",@"SHT_CUDA_CALLGRAPH"
	.align	4
	.sectionentsize	8
	.align		4
        /*0000*/ 	.word	0x00000000
	.align		4
        /*0004*/ 	.word	0xffffffff
	.align		4
        /*0008*/ 	.word	index@(_Z12simpleKernelv)
	.align		4
        /*000c*/ 	.word	index@(vprintf)
	.align		4
        /*0010*/ 	.word	0x00000000
	.align		4
        /*0014*/ 	.word	0xfffffffe
	.align		4
        /*0018*/ 	.word	0x00000000
	.align		4
        /*001c*/ 	.word	0xfffffffd
	.align		4
        /*0020*/ 	.word	0x00000000
	.align		4
        /*0024*/ 	.word	0xfffffffc


//--------------------- .nv.constant4             --------------------------
	.section	.nv.constant4,"a",@progbits
	.align	8
	.align		8
.nv.constant4:
        /*0000*/ 	.dword	vprintf
	.align		8
        /*0008*/ 	.dword	$str


//--------------------- .text._Z12simpleKernelv   --------------------------
	.section	.text._Z12simpleKernelv,"ax",@progbits
	.align	128
        .global         _Z12simpleKernelv
        .type           _Z12simpleKernelv,@function
        .size           _Z12simpleKernelv,(.L_x_2 - _Z12simpleKernelv)
        .other          _Z12simpleKernelv,@"STO_CUDA_ENTRY STV_DEFAULT"
_Z12simpleKernelv:
.text._Z12simpleKernelv:
[----:B------:R-:W0:Y:S01]  /*0000*/  LDC R1, c[0x0][0x37c] ;  /* 0x0000df00ff017b82 */ /* 0x000e220000000800 */
[----:B------:R-:W-:Y:S01]  /*0010*/  MOV R0, 0x0 ;  /* 0x0000000000007802 */ /* 0x000fe20000000f00 */
[----:B------:R-:W1:Y:S01]  /*0020*/  LDCU.64 UR4, c[0x4][0x8] ;  /* 0x01000100ff0477ac */ /* 0x000e620008000a00 */
[----:B------:R-:W-:-:S05]  /*0030*/  CS2R R6, SRZ ;  /* 0x0000000000067805 */ /* 0x000fca000001ff00 */
[----:B------:R2:W3:Y:S01]  /*0040*/  LDC.64 R2, c[0x4][R0] ;  /* 0x0100000000027b82 */ /* 0x0004e20000000a00 */
[----:B-1----:R-:W-:Y:S02]  /*0050*/  IMAD.U32 R4, RZ, RZ, UR4 ;  /* 0x00000004ff047e24 */ /* 0x002fe4000f8e00ff */
[----:B--2---:R-:W-:-:S07]  /*0060*/  IMAD.U32 R5, RZ, RZ, UR5 ;  /* 0x00000005ff057e24 */ /* 0x004fce000f8e00ff */
[----:B------:R-:W-:-:S07]  /*0070*/  LEPC R20, `(.L_x_0) ;  /* 0x000000001014794e */ /* 0x000fce0000000000 */
[----:B0--3--:R-:W-:Y:S05]  /*0080*/  CALL.ABS.NOINC R2 ;  /* 0x0000000002007343 */ /* 0x009fea0003c00000 */
.L_x_0:
[----:B------:R-:W-:Y:S05]  /*0090*/  EXIT ;  /* 0x000000000000794d */ /* 0x000fea0003800000 */
.L_x_1:
[----:B------:R-:W-:-:S00]  /*00a0*/  BRA `(.L_x_1) ;  /* 0xfffffffc00fc7947 */ /* 0x000fc0000383ffff */
[----:B------:R-:W-:-:S00]  /*00b0*/  NOP ;  /* 0x0000000000007918 */ /* 0x000fc00000000000 */
        /* <DEDUP_REMOVED lines=12> */
.L_x_2:


//--------------------- .nv.global.init           --------------------------
	.section	.nv.global.init,"aw",@progbits
.nv.global.init:
	.type		$str,@object
	.size		$str,(.L_0 - $str)
$str:
        /*0000*/ 	.byte	0x48, 0x65, 0x6c, 0x6c, 0x6f, 0x20, 0x73, 0x69, 0x6d, 0x70, 0x6c, 0x65, 0x4b, 0x65, 0x72, 0x6e
        /*0010*/ 	.byte	0x65, 0x6c, 0x0a, 0x00
.L_0:


//--------------------- .nv.shared.reserved.0     --------------------------
	.section	.nv.shared.reserved.0,"aw",@nobits
	.weak		__nv_reservedSMEM_offset_0_alias
	.size		__nv_reservedSMEM_offset_0_alias, 0, 64
	.other		__nv_reservedSMEM_offset_0_alias,@"STO_CUDA_RESERVED_SHARED STV_DEFAULT"
__nv_reservedSMEM_offset_0_alias:
	.zero		0
	.zero		64


//--------------------- .nv.constant0._Z12simpleKernelv --------------------------
	.section	.nv.constant0._Z12simpleKernelv,"a",@progbits
	.sectionflags	@""
	.align	4
.nv.constant0._Z12simpleKernelv:
	.zero		896


//--------------------- SYMBOLS --------------------------

	.type		.nv.reservedSmem.offset0,@object
	.size		.nv.reservedSmem.offset0,0x4
	.type		vprintf,@function
